//
// Generated by NVIDIA NVVM Compiler
//
// Compiler Build ID: CL-36424714
// Cuda compilation tools, release 13.0, V13.0.88
// Based on NVVM 20.0.0
//

.version 9.0
.target sm_100
.address_size 64

	// .globl	_Z17ArithMedianFilterPiS_ii

.visible .entry _Z17ArithMedianFilterPiS_ii(
	.param .u64 .ptr .align 1 _Z17ArithMedianFilterPiS_ii_param_0,
	.param .u64 .ptr .align 1 _Z17ArithMedianFilterPiS_ii_param_1,
	.param .u32 _Z17ArithMedianFilterPiS_ii_param_2,
	.param .u32 _Z17ArithMedianFilterPiS_ii_param_3
)
{
	.reg .pred 	%p<23>;
	.reg .b32 	%r<68>;
	.reg .b64 	%rd<13>;

	ld.param.u64 	%rd6, [_Z17ArithMedianFilterPiS_ii_param_0];
	ld.param.u64 	%rd5, [_Z17ArithMedianFilterPiS_ii_param_1];
	ld.param.u32 	%r26, [_Z17ArithMedianFilterPiS_ii_param_2];
	ld.param.u32 	%r28, [_Z17ArithMedianFilterPiS_ii_param_3];
	cvta.to.global.u64 	%rd1, %rd6;
	mov.u32 	%r29, %ntid.y;
	mov.u32 	%r30, %ctaid.y;
	mov.u32 	%r31, %tid.y;
	mad.lo.s32 	%r32, %r29, %r30, %r31;
	mov.u32 	%r33, %ntid.x;
	mov.u32 	%r34, %ctaid.x;
	mov.u32 	%r35, %tid.x;
	mad.lo.s32 	%r2, %r33, %r34, %r35;
	setp.gt.s32 	%p3, %r2, %r26;
	setp.lt.s32 	%p4, %r2, 0;
	setp.gt.s32 	%p5, %r32, %r28;
	or.pred  	%p6, %p3, %p5;
	or.pred  	%p7, %p6, %p4;
	@%p7 bra 	$L__BB0_18;
	setp.eq.s32 	%p8, %r32, 0;
	setp.eq.s32 	%p9, %r2, 0;
	or.pred  	%p10, %p8, %p9;
	add.s32 	%r36, %r32, -1;
	add.s32 	%r3, %r2, -1;
	mad.lo.s32 	%r37, %r26, %r36, %r3;
	mul.wide.s32 	%rd7, %r37, 4;
	add.s64 	%rd2, %rd1, %rd7;
	@%p10 bra 	$L__BB0_3;
	ld.global.u32 	%r60, [%rd2];
	bra.uni 	$L__BB0_4;
$L__BB0_3:
	setp.eq.s32 	%p11, %r32, 0;
	mov.b32 	%r60, 125;
	mov.u32 	%r61, %r60;
	@%p11 bra 	$L__BB0_5;
$L__BB0_4:
	ld.global.u32 	%r61, [%rd2+4];
$L__BB0_5:
	setp.eq.s32 	%p12, %r32, 0;
	add.s32 	%r9, %r26, -1;
	setp.eq.s32 	%p1, %r2, %r9;
	or.pred  	%p14, %p12, %p1;
	mov.b32 	%r62, 125;
	@%p14 bra 	$L__BB0_7;
	ld.global.u32 	%r62, [%rd2+8];
$L__BB0_7:
	setp.eq.s32 	%p15, %r2, 0;
	mul.lo.s32 	%r12, %r26, %r32;
	add.s32 	%r13, %r3, %r12;
	mul.wide.s32 	%rd8, %r13, 4;
	add.s64 	%rd3, %rd1, %rd8;
	mov.b32 	%r63, 125;
	@%p15 bra 	$L__BB0_9;
	ld.global.u32 	%r63, [%rd3];
$L__BB0_9:
	setp.eq.s32 	%p16, %r2, %r9;
	ld.global.u32 	%r16, [%rd3+4];
	mov.b32 	%r64, 125;
	@%p16 bra 	$L__BB0_11;
	ld.global.u32 	%r64, [%rd3+8];
$L__BB0_11:
	setp.eq.s32 	%p17, %r2, 0;
	add.s32 	%r19, %r28, -1;
	setp.eq.s32 	%p18, %r32, %r19;
	or.pred  	%p19, %p17, %p18;
	add.s32 	%r43, %r13, %r26;
	mul.wide.s32 	%rd9, %r43, 4;
	add.s64 	%rd4, %rd1, %rd9;
	mov.b32 	%r65, 125;
	@%p19 bra 	$L__BB0_13;
	ld.global.u32 	%r65, [%rd4];
$L__BB0_13:
	setp.eq.s32 	%p21, %r32, %r19;
	mov.b32 	%r66, 125;
	mov.pred 	%p22, -1;
	@%p21 bra 	$L__BB0_15;
	ld.global.u32 	%r66, [%rd4+4];
	mov.pred 	%p22, %p1;
$L__BB0_15:
	mov.b32 	%r67, 125;
	@%p22 bra 	$L__BB0_17;
	ld.global.u32 	%r67, [%rd4+8];
$L__BB0_17:
	add.s32 	%r46, %r12, %r2;
	add.s32 	%r47, %r61, %r60;
	add.s32 	%r48, %r62, %r47;
	add.s32 	%r49, %r63, %r48;
	add.s32 	%r50, %r16, %r49;
	add.s32 	%r51, %r64, %r50;
	add.s32 	%r52, %r65, %r51;
	add.s32 	%r53, %r66, %r52;
	add.s32 	%r54, %r67, %r53;
	mul.hi.s32 	%r55, %r54, 954437177;
	shr.u32 	%r56, %r55, 31;
	shr.s32 	%r57, %r55, 1;
	add.s32 	%r58, %r57, %r56;
	cvta.to.global.u64 	%rd10, %rd5;
	mul.wide.s32 	%rd11, %r46, 4;
	add.s64 	%rd12, %rd10, %rd11;
	st.global.u32 	[%rd12], %r58;
$L__BB0_18:
	ret;

}


// ===== COMPILED SASS (sm_100) =====

	.target	sm_100

	.elftype	@"ET_EXEC"


//--------------------- .note.nv.tkinfo           --------------------------
	.section	.note.nv.tkinfo,"",@"SHT_NOTE"
	.sectionflags	@"SHF_NOTE_NV_TKINFO"
	.tkinfo
        /*0018*/ 	.word	0x00000002
        /*0030*/ 	.string	""
        /*0030*/ 	.string	"ptxas"
        /*0030*/ 	.string	"Cuda compilation tools, release 13.0, V13.0.88"
        /*0030*/ 	.string	"Build cuda_13.0.r13.0/compiler.36424714_0"
        /*0030*/ 	.string	"-arch sm_100 -m 64 "



//--------------------- .note.nv.cuinfo           --------------------------
	.section	.note.nv.cuinfo,"",@"SHT_NOTE"
	.sectionflags	@"SHF_NOTE_NV_CUINFO"
        /*0018*/ 	.short	0x0002
        /*001a*/ 	.short	0x0064
        /*001c*/ 	.short	0x0082
	.zero		2


//--------------------- .nv.info                  --------------------------
	.section	.nv.info,"",@"SHT_CUDA_INFO"
	.align	4


	//----- nvinfo : EIATTR_REGCOUNT
	.align		4
        /*0000*/ 	.byte	0x04, 0x2f
        /*0002*/ 	.short	(.L_1 - .L_0)
	.align		4
.L_0:
        /*0004*/ 	.word	index@(_Z17ArithMedianFilterPiS_ii)
        /*0008*/ 	.word	0x00000014


	//----- nvinfo : EIATTR_FRAME_SIZE
	.align		4
.L_1:
        /*000c*/ 	.byte	0x04, 0x11
        /*000e*/ 	.short	(.L_3 - .L_2)
	.align		4
.L_2:
        /*0010*/ 	.word	index@(_Z17ArithMedianFilterPiS_ii)
        /*0014*/ 	.word	0x00000000


	//----- nvinfo : EIATTR_MIN_STACK_SIZE
	.align		4
.L_3:
        /*0018*/ 	.byte	0x04, 0x12
        /*001a*/ 	.short	(.L_5 - .L_4)
	.align		4
.L_4:
        /*001c*/ 	.word	index@(_Z17ArithMedianFilterPiS_ii)
        /*0020*/ 	.word	0x00000000
.L_5:


//--------------------- .nv.compat                --------------------------
	.section	.nv.compat,"",@"SHT_CUDA_COMPAT_INFO"
	.align	4
        /*0000*/ 	.byte	0x02, 0x09, 0x00, 0x00, 0x02, 0x02, 0x01, 0x00, 0x02, 0x05, 0x05, 0x00, 0x03, 0x07, 0x01, 0x01
        /*0010*/ 	.byte	0x02, 0x03, 0x00, 0x00, 0x02, 0x06, 0x01, 0x00, 0x04, 0x0b, 0x08, 0x00, 0x09, 0x00, 0x00, 0x00
        /*0020*/ 	.byte	0x00, 0x00, 0x00, 0x00


//--------------------- .nv.info._Z17ArithMedianFilterPiS_ii --------------------------
	.section	.nv.info._Z17ArithMedianFilterPiS_ii,"",@"SHT_CUDA_INFO"
	.sectionflags	@""
	.align	4


	//----- nvinfo : EIATTR_CUDA_API_VERSION
	.align		4
        /*0000*/ 	.byte	0x04, 0x37
        /*0002*/ 	.short	(.L_7 - .L_6)
.L_6:
        /*0004*/ 	.word	0x00000082


	//----- nvinfo : EIATTR_KPARAM_INFO
	.align		4
.L_7:
        /*0008*/ 	.byte	0x04, 0x17
        /*000a*/ 	.short	(.L_9 - .L_8)
.L_8:
        /*000c*/ 	.word	0x00000000
        /*0010*/ 	.short	0x0003
        /*0012*/ 	.short	0x0014
        /*0014*/ 	.byte	0x00, 0xf0, 0x11, 0x00


	//----- nvinfo : EIATTR_KPARAM_INFO
	.align		4
.L_9:
        /*0018*/ 	.byte	0x04, 0x17
        /*001a*/ 	.short	(.L_11 - .L_10)
.L_10:
        /*001c*/ 	.word	0x00000000
        /*0020*/ 	.short	0x0002
        /*0022*/ 	.short	0x0010
        /*0024*/ 	.byte	0x00, 0xf0, 0x11, 0x00


	//----- nvinfo : EIATTR_KPARAM_INFO
	.align		4
.L_11:
        /*0028*/ 	.byte	0x04, 0x17
        /*002a*/ 	.short	(.L_13 - .L_12)
.L_12:
        /*002c*/ 	.word	0x00000000
        /*0030*/ 	.short	0x0001
        /*0032*/ 	.short	0x0008
        /*0034*/ 	.byte	0x00, 0xf5, 0x21, 0x00


	//----- nvinfo : EIATTR_KPARAM_INFO
	.align		4
.L_13:
        /*0038*/ 	.byte	0x04, 0x17
        /*003a*/ 	.short	(.L_15 - .L_14)
.L_14:
        /*003c*/ 	.word	0x00000000
        /*0040*/ 	.short	0x0000
        /*0042*/ 	.short	0x0000
        /*0044*/ 	.byte	0x00, 0xf5, 0x21, 0x00


	//----- nvinfo : EIATTR_SPARSE_MMA_MASK
	.align		4
.L_15:
        /*0048*/ 	.byte	0x03, 0x50
        /*004a*/ 	.short	0x0000


	//----- nvinfo : EIATTR_MAXREG_COUNT
	.align		4
        /*004c*/ 	.byte	0x03, 0x1b
        /*004e*/ 	.short	0x00ff


	//----- nvinfo : EIATTR_MERCURY_ISA_VERSION
	.align		4
        /*0050*/ 	.byte	0x03, 0x5f
        /*0052*/ 	.short	0x0101


	//----- nvinfo : EIATTR_VRC_CTA_INIT_COUNT
	.align		4
        /*0054*/ 	.byte	0x02, 0x4a
	.zero		1
	.zero		1


	//----- nvinfo : EIATTR_EXIT_INSTR_OFFSETS
	.align		4
        /*0058*/ 	.byte	0x04, 0x1c
        /*005a*/ 	.short	(.L_17 - .L_16)


	//   ....[0]....
.L_16:
        /*005c*/ 	.word	0x000000d0


	//   ....[1]....
        /*0060*/ 	.word	0x00000480


	//----- nvinfo : EIATTR_CRS_STACK_SIZE
	.align		4
.L_17:
        /*0064*/ 	.byte	0x04, 0x1e
        /*0066*/ 	.short	(.L_19 - .L_18)
.L_18:
        /*0068*/ 	.word	0x00000000


	//----- nvinfo : EIATTR_CBANK_PARAM_SIZE
	.align		4
.L_19:
        /*006c*/ 	.byte	0x03, 0x19
        /*006e*/ 	.short	0x0018


	//----- nvinfo : EIATTR_PARAM_CBANK
	.align		4
        /*0070*/ 	.byte	0x04, 0x0a
        /*0072*/ 	.short	(.L_21 - .L_20)
	.align		4
.L_20:
        /*0074*/ 	.word	index@(.nv.constant0._Z17ArithMedianFilterPiS_ii)
        /*0078*/ 	.short	0x0380
        /*007a*/ 	.short	0x0018


	//----- nvinfo : EIATTR_SW_WAR
	.align		4
.L_21:
        /*007c*/ 	.byte	0x04, 0x36
        /*007e*/ 	.short	(.L_23 - .L_22)
.L_22:
        /*0080*/ 	.word	0x00000008
.L_23:


//--------------------- .nv.callgraph             --------------------------
	.section	.nv.callgraph,"",@"SHT_CUDA_CALLGRAPH"
	.align	4
	.sectionentsize	8
	.align		4
        /*0000*/ 	.word	0x00000000
	.align		4
        /*0004*/ 	.word	0xffffffff
	.align		4
        /*0008*/ 	.word	0x00000000
	.align		4
        /*000c*/ 	.word	0xfffffffe
	.align		4
        /*0010*/ 	.word	0x00000000
	.align		4
        /*0014*/ 	.word	0xfffffffd
	.align		4
        /*0018*/ 	.word	0x00000000
	.align		4
        /*001c*/ 	.word	0xfffffffc


//--------------------- .text._Z17ArithMedianFilterPiS_ii --------------------------
	.section	.text._Z17ArithMedianFilterPiS_ii,"ax",@progbits
	.align	128
        .global         _Z17ArithMedianFilterPiS_ii
        .type           _Z17ArithMedianFilterPiS_ii,@function
        .size           _Z17ArithMedianFilterPiS_ii,(.L_x_6 - _Z17ArithMedianFilterPiS_ii)
        .other          _Z17ArithMedianFilterPiS_ii,@"STO_CUDA_ENTRY STV_DEFAULT"
_Z17ArithMedianFilterPiS_ii:
.text._Z17ArithMedianFilterPiS_ii:
[----:B------:R-:W-:Y:S01]  /*0000*/  LDC R1, c[0x0][0x37c] ;  /* 0x0000df00ff017b82 */ /* 0x000fe20000000800 */
[----:B------:R-:W0:Y:S01]  /*0010*/  S2R R5, SR_CTAID.Y ;  /* 0x0000000000057919 */ /* 0x000e220000002600 */
[----:B------:R-:W0:Y:S01]  /*0020*/  LDCU UR4, c[0x0][0x364] ;  /* 0x00006c80ff0477ac */ /* 0x000e220008000800 */
[----:B------:R-:W0:Y:S01]  /*0030*/  S2R R0, SR_TID.Y ;  /* 0x0000000000007919 */ /* 0x000e220000002200 */
[----:B------:R-:W1:Y:S01]  /*0040*/  LDCU UR5, c[0x0][0x360] ;  /* 0x00006c00ff0577ac */ /* 0x000e620008000800 */
[----:B------:R-:W1:Y:S01]  /*0050*/  S2R R2, SR_CTAID.X ;  /* 0x0000000000027919 */ /* 0x000e620000002500 */
[----:B------:R-:W2:Y:S01]  /*0060*/  LDCU.64 UR8, c[0x0][0x390] ;  /* 0x00007200ff0877ac */ /* 0x000ea20008000a00 */
[----:B------:R-:W1:Y:S01]  /*0070*/  S2R R3, SR_TID.X ;  /* 0x0000000000037919 */ /* 0x000e620000002100 */
[----:B0-----:R-:W-:-:S05]  /*0080*/  IMAD R5, R5, UR4, R0 ;  /* 0x0000000405057c24 */ /* 0x001fca000f8e0200 */
[----:B--2---:R-:W-:Y:S01]  /*0090*/  ISETP.GT.AND P0, PT, R5, UR9, PT ;  /* 0x0000000905007c0c */ /* 0x004fe2000bf04270 */
[----:B-1----:R-:W-:-:S05]  /*00a0*/  IMAD R0, R2, UR5, R3 ;  /* 0x0000000502007c24 */ /* 0x002fca000f8e0203 */
[----:B------:R-:W-:-:S04]  /*00b0*/  ISETP.GT.OR P0, PT, R0, UR8, P0 ;  /* 0x0000000800007c0c */ /* 0x000fc80008704670 */
[----:B------:R-:W-:-:S13]  /*00c0*/  ISETP.LT.OR P0, PT, R0, RZ, P0 ;  /* 0x000000ff0000720c */ /* 0x000fda0000701670 */
[----:B------:R-:W-:Y:S05]  /*00d0*/  @P0 EXIT ;  /* 0x000000000000094d */ /* 0x000fea0003800000 */
[----:B------:R-:W0:Y:S01]  /*00e0*/  LDC.64 R2, c[0x0][0x380] ;  /* 0x0000e000ff027b82 */ /* 0x000e220000000a00 */
[C---:B------:R-:W-:Y:S01]  /*00f0*/  ISETP.NE.AND P1, PT, R0.reuse, RZ, PT ;  /* 0x000000ff0000720c */ /* 0x040fe20003f25270 */
[C---:B------:R-:W-:Y:S01]  /*0100*/  VIADD R4, R5.reuse, 0xffffffff ;  /* 0xffffffff05047836 */ /* 0x040fe20000000000 */
[----:B------:R-:W-:Y:S01]  /*0110*/  BSSY.RECONVERGENT B0, `(.L_x_0) ;  /* 0x0000011000007945 */ /* 0x000fe20003800200 */
[----:B------:R-:W-:Y:S01]  /*0120*/  VIADD R8, R0, 0xffffffff ;  /* 0xffffffff00087836 */ /* 0x000fe20000000000 */
[----:B------:R-:W-:Y:S01]  /*0130*/  ISETP.EQ.OR P0, PT, R5, RZ, !P1 ;  /* 0x000000ff0500720c */ /* 0x000fe20004f02670 */
[----:B------:R-:W1:Y:S01]  /*0140*/  LDCU.64 UR6, c[0x0][0x358] ;  /* 0x00006b00ff0677ac */ /* 0x000e620008000a00 */
[----:B------:R-:W-:Y:S01]  /*0150*/  BSSY.RELIABLE B1, `(.L_x_1) ;  /* 0x000000b000017945 */ /* 0x000fe20003800100 */
[----:B------:R-:W-:-:S04]  /*0160*/  IMAD R7, R4, UR8, R8 ;  /* 0x0000000804077c24 */ /* 0x000fc8000f8e0208 */
[----:B0-----:R-:W-:-:S06]  /*0170*/  IMAD.WIDE R6, R7, 0x4, R2 ;  /* 0x0000000407067825 */ /* 0x001fcc00078e0202 */
[----:B-1----:R-:W-:Y:S05]  /*0180*/  @P0 BRA `(.L_x_2) ;  /* 0x0000000000080947 */ /* 0x002fea0003800000 */
[----:B------:R0:W5:Y:S01]  /*0190*/  LDG.E R4, desc[UR6][R6.64] ;  /* 0x0000000606047981 */ /* 0x000162000c1e1900 */
[----:B------:R-:W-:Y:S05]  /*01a0*/  BRA `(.L_x_3) ;  /* 0x0000000000147947 */ /* 0x000fea0003800000 */
.L_x_2:
[----:B------:R-:W-:Y:S01]  /*01b0*/  ISETP.NE.AND P0, PT, R5, RZ, PT ;  /* 0x000000ff0500720c */ /* 0x000fe20003f05270 */
[----:B------:R-:W-:Y:S02]  /*01c0*/  HFMA2 R13, -RZ, RZ, 0, 7.450580596923828125e-06 ;  /* 0x0000007dff0d7431 */ /* 0x000fe400000001ff */
[----:B------:R-:W-:-:S10]  /*01d0*/  IMAD.MOV.U32 R4, RZ, RZ, 0x7d ;  /* 0x0000007dff047424 */ /* 0x000fd400078e00ff */
[----:B------:R-:W-:Y:S05]  /*01e0*/  @!P0 BREAK.RELIABLE B1 ;  /* 0x0000000000018942 */ /* 0x000fea0003800100 */
[----:B------:R-:W-:Y:S05]  /*01f0*/  @!P0 BRA `(.L_x_4) ;  /* 0x0000000000088947 */ /* 0x000fea0003800000 */
.L_x_3:
[----:B------:R-:W-:Y:S05]  /*0200*/  BSYNC.RELIABLE B1 ;  /* 0x0000000000017941 */ /* 0x000fea0003800100 */
.L_x_1:
[----:B------:R1:W5:Y:S02]  /*0210*/  LDG.E R13, desc[UR6][R6.64+0x4] ;  /* 0x00000406060d7981 */ /* 0x000364000c1e1900 */
.L_x_4:
[----:B------:R-:W-:Y:S05]  /*0220*/  BSYNC.RECONVERGENT B0 ;  /* 0x0000000000007941 */ /* 0x000fea0003800200 */
.L_x_0:
[----:B------:R-:W-:Y:S05]  /*0230*/  WARPSYNC.ALL ;  /* 0x0000000000007948 */ /* 0x000fea0003800000 */
[----:B------:R-:W-:Y:S01]  /*0240*/  UIADD3 UR4, UPT, UPT, UR8, -0x1, URZ ;  /* 0xffffffff08047890 */ /* 0x000fe2000fffe0ff */
[----:B------:R-:W-:Y:S02]  /*0250*/  IMAD.MOV.U32 R12, RZ, RZ, 0x7d ;  /* 0x0000007dff0c7424 */ /* 0x000fe400078e00ff */
[----:B------:R-:W-:-:S03]  /*0260*/  IMAD R9, R5, UR8, R8 ;  /* 0x0000000805097c24 */ /* 0x000fc6000f8e0208 */
[----:B------:R-:W-:Y:S01]  /*0270*/  ISETP.NE.AND P3, PT, R0, UR4, PT ;  /* 0x0000000400007c0c */ /* 0x000fe2000bf65270 */
[----:B------:R-:W-:-:S03]  /*0280*/  UIADD3 UR4, UPT, UPT, UR9, -0x1, URZ ;  /* 0xffffffff09047890 */ /* 0x000fc6000fffe0ff */
[----:B------:R-:W-:-:S03]  /*0290*/  ISETP.EQ.OR P0, PT, R5, RZ, !P3 ;  /* 0x000000ff0500720c */ /* 0x000fc60005f02670 */
[----:B------:R-:W-:Y:S01]  /*02a0*/  ISETP.NE.AND P2, PT, R5, UR4, PT ;  /* 0x0000000405007c0c */ /* 0x000fe2000bf45270 */
[----:B------:R-:W-:-:S03]  /*02b0*/  HFMA2 R14, -RZ, RZ, 0, 7.450580596923828125e-06 ;  /* 0x0000007dff0e7431 */ /* 0x000fc600000001ff */
[----:B------:R-:W-:Y:S01]  /*02c0*/  ISETP.EQ.OR P4, PT, R0, RZ, !P2 ;  /* 0x000000ff0000720c */ /* 0x000fe20005782670 */
[C---:B------:R-:W-:Y:S02]  /*02d0*/  VIADD R11, R9.reuse, UR8 ;  /* 0x00000008090b7c36 */ /* 0x040fe40008000000 */
[----:B------:R-:W-:-:S03]  /*02e0*/  IMAD.WIDE R8, R9, 0x4, R2 ;  /* 0x0000000409087825 */ /* 0x000fc600078e0202 */
[----:B------:R0:W2:Y:S01]  /*02f0*/  @!P0 LDG.E R12, desc[UR6][R6.64+0x8] ;  /* 0x00000806060c8981 */ /* 0x0000a2000c1e1900 */
[----:B------:R-:W-:Y:S01]  /*0300*/  PLOP3.LUT P0, PT, PT, PT, PT, 0x80, 0x8 ;  /* 0x000000000008781c */ /* 0x000fe20003f0f070 */
[----:B------:R-:W-:Y:S01]  /*0310*/  IMAD.MOV.U32 R15, RZ, RZ, 0x7d ;  /* 0x0000007dff0f7424 */ /* 0x000fe200078e00ff */
[----:B------:R-:W-:Y:S01]  /*0320*/  @P2 PLOP3.LUT P0, PT, P3, PT, PT, 0x8, 0x80 ;  /* 0x000000000080281c */ /* 0x000fe20001f0e170 */
[----:B------:R-:W-:Y:S01]  /*0330*/  IMAD.MOV.U32 R16, RZ, RZ, 0x7d ;  /* 0x0000007dff107424 */ /* 0x000fe200078e00ff */
[----:B------:R-:W3:Y:S01]  /*0340*/  @P1 LDG.E R14, desc[UR6][R8.64] ;  /* 0x00000006080e1981 */ /* 0x000ee2000c1e1900 */
[----:B------:R-:W-:Y:S02]  /*0350*/  IMAD.WIDE R10, R11, 0x4, R2 ;  /* 0x000000040b0a7825 */ /* 0x000fe400078e0202 */
[----:B------:R-:W4:Y:S01]  /*0360*/  LDC.64 R2, c[0x0][0x388] ;  /* 0x0000e200ff027b82 */ /* 0x000f220000000a00 */
[----:B------:R-:W3:Y:S01]  /*0370*/  @P3 LDG.E R15, desc[UR6][R8.64+0x8] ;  /* 0x00000806080f3981 */ /* 0x000ee2000c1e1900 */
[----:B01----:R-:W-:-:S02]  /*0380*/  HFMA2 R6, -RZ, RZ, 0, 7.450580596923828125e-06 ;  /* 0x0000007dff067431 */ /* 0x003fc400000001ff */
[----:B------:R-:W-:Y:S01]  /*0390*/  IMAD.MOV.U32 R17, RZ, RZ, 0x7d ;  /* 0x0000007dff117424 */ /* 0x000fe200078e00ff */
[----:B------:R-:W3:Y:S04]  /*03a0*/  LDG.E R7, desc[UR6][R8.64+0x4] ;  /* 0x0000040608077981 */ /* 0x000ee8000c1e1900 */
[----:B------:R-:W3:Y:S04]  /*03b0*/  @!P4 LDG.E R16, desc[UR6][R10.64] ;  /* 0x000000060a10c981 */ /* 0x000ee8000c1e1900 */
[----:B------:R-:W3:Y:S04]  /*03c0*/  @P2 LDG.E R6, desc[UR6][R10.64+0x4] ;  /* 0x000004060a062981 */ /* 0x000ee8000c1e1900 */
[----:B------:R-:W3:Y:S01]  /*03d0*/  @!P0 LDG.E R17, desc[UR6][R10.64+0x8] ;  /* 0x000008060a118981 */ /* 0x000ee2000c1e1900 */
[----:B------:R-:W-:-:S04]  /*03e0*/  IMAD R5, R5, UR8, R0 ;  /* 0x0000000805057c24 */ /* 0x000fc8000f8e0200 */
[----:B----4-:R-:W-:Y:S01]  /*03f0*/  IMAD.WIDE R2, R5, 0x4, R2 ;  /* 0x0000000405027825 */ /* 0x010fe200078e0202 */
[----:B--2--5:R-:W-:-:S04]  /*0400*/  IADD3 R4, PT, PT, R12, R13, R4 ;  /* 0x0000000d0c047210 */ /* 0x024fc80007ffe004 */
[----:B---3--:R-:W-:-:S04]  /*0410*/  IADD3 R4, PT, PT, R7, R14, R4 ;  /* 0x0000000e07047210 */ /* 0x008fc80007ffe004 */
[----:B------:R-:W-:-:S04]  /*0420*/  IADD3 R4, PT, PT, R16, R15, R4 ;  /* 0x0000000f10047210 */ /* 0x000fc80007ffe004 */
[----:B------:R-:W-:-:S05]  /*0430*/  IADD3 R4, PT, PT, R17, R6, R4 ;  /* 0x0000000611047210 */ /* 0x000fca0007ffe004 */
[----:B------:R-:W-:-:S05]  /*0440*/  IMAD.HI R4, R4, 0x38e38e39, RZ ;  /* 0x38e38e3904047827 */ /* 0x000fca00078e02ff */
[----:B------:R-:W-:-:S04]  /*0450*/  SHF.R.S32.HI R7, RZ, 0x1, R4 ;  /* 0x00000001ff077819 */ /* 0x000fc80000011404 */
[----:B------:R-:W-:-:S05]  /*0460*/  LEA.HI R7, R4, R7, RZ, 0x1 ;  /* 0x0000000704077211 */ /* 0x000fca00078f08ff */
[----:B------:R-:W-:Y:S01]  /*0470*/  STG.E desc[UR6][R2.64], R7 ;  /* 0x0000000702007986 */ /* 0x000fe2000c101906 */
[----:B------:R-:W-:Y:S05]  /*0480*/  EXIT ;  /* 0x000000000000794d */ /* 0x000fea0003800000 */
.L_x_5:
[----:B------:R-:W-:-:S00]  /*0490*/  BRA `(.L_x_5) ;  /* 0xfffffffc00fc7947 */ /* 0x000fc0000383ffff */
[----:B------:R-:W-:-:S00]  /*04a0*/  NOP ;  /* 0x0000000000007918 */ /* 0x000fc00000000000 */
        /* <DEDUP_REMOVED lines=13> */
.L_x_6:


//--------------------- .nv.shared.reserved.0     --------------------------
	.section	.nv.shared.reserved.0,"aw",@nobits
	.weak		__nv_reservedSMEM_offset_0_alias
	.size		__nv_reservedSMEM_offset_0_alias, 0, 64
	.other		__nv_reservedSMEM_offset_0_alias,@"STO_CUDA_RESERVED_SHARED STV_DEFAULT"
__nv_reservedSMEM_offset_0_alias:
	.zero		0
	.zero		64


//--------------------- .nv.constant0._Z17ArithMedianFilterPiS_ii --------------------------
	.section	.nv.constant0._Z17ArithMedianFilterPiS_ii,"a",@progbits
	.sectionflags	@""
	.align	4
.nv.constant0._Z17ArithMedianFilterPiS_ii:
	.zero		920


//--------------------- SYMBOLS --------------------------

	.type		.nv.reservedSmem.offset0,@object
	.size		.nv.reservedSmem.offset0,0x4
